	.headerflags	@"EF_CUDA_TEXMODE_UNIFIED EF_CUDA_64BIT_ADDRESS EF_CUDA_ACCELERATORS EF_CUDA_SM90 EF_CUDA_VIRTUAL_SM(EF_CUDA_SM90)"
	.elftype	@"ET_EXEC"


//--------------------- .nv.info                  --------------------------
	.section	.nv.info,"",@"SHT_CUDA_INFO"
	.align	4


	//----- nvinfo : EIATTR_REGCOUNT
	.align		4
        /*0000*/ 	.byte	0x04, 0x2f
        /*0002*/ 	.short	(.L_1 - .L_0)
	.align		4
.L_0:
        /*0004*/ 	.word	index@(triton_poi_fused_10)
        /*0008*/ 	.word	0x0000001e


	//----- nvinfo : EIATTR_MIN_STACK_SIZE
	.align		4
.L_1:
        /*000c*/ 	.byte	0x04, 0x12
        /*000e*/ 	.short	(.L_3 - .L_2)
	.align		4
.L_2:
        /*0010*/ 	.word	index@(triton_poi_fused_10)
        /*0014*/ 	.word	0x00000000


	//----- nvinfo : EIATTR_FRAME_SIZE
	.align		4
.L_3:
        /*0018*/ 	.byte	0x04, 0x11
        /*001a*/ 	.short	(.L_5 - .L_4)
	.align		4
.L_4:
        /*001c*/ 	.word	index@(triton_poi_fused_10)
        /*0020*/ 	.word	0x00000000


	//----- nvinfo : EIATTR_MIN_STACK_SIZE
	.align		4
.L_5:
        /*0024*/ 	.byte	0x04, 0x12
        /*0026*/ 	.short	(.L_7 - .L_6)
	.align		4
.L_6:
        /*0028*/ 	.word	index@(triton_poi_fused_10)
        /*002c*/ 	.word	0x00000000
.L_7:


//--------------------- .nv.info.triton_poi_fused_10 --------------------------
	.section	.nv.info.triton_poi_fused_10,"",@"SHT_CUDA_INFO"
	.sectionflags	@""
	.align	4


	//----- nvinfo : EIATTR_CUDA_API_VERSION
	.align		4
        /*0000*/ 	.byte	0x04, 0x37
        /*0002*/ 	.short	(.L_9 - .L_8)
.L_8:
        /*0004*/ 	.word	0x0000007c


	//----- nvinfo : EIATTR_KPARAM_INFO
	.align		4
.L_9:
        /*0008*/ 	.byte	0x04, 0x17
        /*000a*/ 	.short	(.L_11 - .L_10)
.L_10:
        /*000c*/ 	.word	0x00000000
        /*0010*/ 	.short	0x0003
        /*0012*/ 	.short	0x0014
        /*0014*/ 	.byte	0x00, 0xf0, 0x11, 0x00


	//----- nvinfo : EIATTR_KPARAM_INFO
	.align		4
.L_11:
        /*0018*/ 	.byte	0x04, 0x17
        /*001a*/ 	.short	(.L_13 - .L_12)
.L_12:
        /*001c*/ 	.word	0x00000000
        /*0020*/ 	.short	0x0002
        /*0022*/ 	.short	0x0010
        /*0024*/ 	.byte	0x00, 0xf0, 0x11, 0x00


	//----- nvinfo : EIATTR_KPARAM_INFO
	.align		4
.L_13:
        /*0028*/ 	.byte	0x04, 0x17
        /*002a*/ 	.short	(.L_15 - .L_14)
.L_14:
        /*002c*/ 	.word	0x00000000
        /*0030*/ 	.short	0x0001
        /*0032*/ 	.short	0x0008
        /*0034*/ 	.byte	0x00, 0xf4, 0x21, 0x00


	//----- nvinfo : EIATTR_KPARAM_INFO
	.align		4
.L_15:
        /*0038*/ 	.byte	0x04, 0x17
        /*003a*/ 	.short	(.L_17 - .L_16)
.L_16:
        /*003c*/ 	.word	0x00000000
        /*0040*/ 	.short	0x0000
        /*0042*/ 	.short	0x0000
        /*0044*/ 	.byte	0x00, 0xf4, 0x21, 0x00


	//----- nvinfo : EIATTR_SPARSE_MMA_MASK
	.align		4
.L_17:
        /*0048*/ 	.byte	0x03, 0x50
        /*004a*/ 	.short	0x0000


	//----- nvinfo : EIATTR_MAXREG_COUNT
	.align		4
        /*004c*/ 	.byte	0x03, 0x1b
        /*004e*/ 	.short	0x00ff


	//----- nvinfo : EIATTR_EXIT_INSTR_OFFSETS
	.align		4
        /*0050*/ 	.byte	0x04, 0x1c
        /*0052*/ 	.short	(.L_19 - .L_18)


	//   ....[0]....
.L_18:
        /*0054*/ 	.word	0x000006c0


	//   ....[1]....
        /*0058*/ 	.word	0x00000710


	//----- nvinfo : EIATTR_REQNTID
	.align		4
.L_19:
        /*005c*/ 	.byte	0x04, 0x10
        /*005e*/ 	.short	(.L_21 - .L_20)
.L_20:
        /*0060*/ 	.word	0x00000080
        /*0064*/ 	.word	0x00000001
        /*0068*/ 	.word	0x00000001


	//----- nvinfo : EIATTR_CBANK_PARAM_SIZE
	.align		4
.L_21:
        /*006c*/ 	.byte	0x03, 0x19
        /*006e*/ 	.short	0x0018


	//----- nvinfo : EIATTR_PARAM_CBANK
	.align		4
        /*0070*/ 	.byte	0x04, 0x0a
        /*0072*/ 	.short	(.L_23 - .L_22)
	.align		4
.L_22:
        /*0074*/ 	.word	index@(.nv.constant0.triton_poi_fused_10)
        /*0078*/ 	.short	0x0210
        /*007a*/ 	.short	0x0018


	//----- nvinfo : EIATTR_SW_WAR
	.align		4
.L_23:
        /*007c*/ 	.byte	0x04, 0x36
        /*007e*/ 	.short	(.L_25 - .L_24)
.L_24:
        /*0080*/ 	.word	0x00000008
.L_25:


//--------------------- .nv.callgraph             --------------------------
	.section	.nv.callgraph,"",@"SHT_CUDA_CALLGRAPH"
	.align	4
	.sectionentsize	8
	.align		4
        /*0000*/ 	.word	0x00000000
	.align		4
        /*0004*/ 	.word	0xffffffff
	.align		4
        /*0008*/ 	.word	0x00000000
	.align		4
        /*000c*/ 	.word	0xfffffffe
	.align		4
        /*0010*/ 	.word	0x00000000
	.align		4
        /*0014*/ 	.word	0xfffffffd
	.align		4
        /*0018*/ 	.word	0x00000000
	.align		4
        /*001c*/ 	.word	0xfffffffc


//--------------------- .text.triton_poi_fused_10 --------------------------
	.section	.text.triton_poi_fused_10,"ax",@progbits
	.sectionflags	@"SHF_BARRIERS=1"
	.align	128
        .global         triton_poi_fused_10
        .type           triton_poi_fused_10,@function
        .size           triton_poi_fused_10,(.L_x_1 - triton_poi_fused_10)
        .other          triton_poi_fused_10,@"STO_CUDA_ENTRY STV_DEFAULT"
triton_poi_fused_10:
.text.triton_poi_fused_10:
[----:B------:R-:W0:Y:S01]  /*0000*/  LDC R1, c[0x0][0x28] ;  /* 0x00000a00ff017b82 */ /* 0x000e220000000800 */
[----:B------:R-:W1:Y:S07]  /*0010*/  S2R R19, SR_CTAID.Z ;  /* 0x0000000000137919 */ /* 0x000e6e0000002700 */
[----:B------:R-:W1:Y:S01]  /*0020*/  S2UR UR4, SR_CTAID.Y ;  /* 0x00000000000479c3 */ /* 0x000e620000002600 */
[----:B------:R-:W-:Y:S01]  /*0030*/  IMAD.MOV.U32 R14, RZ, RZ, RZ ;  /* 0x000000ffff0e7224 */ /* 0x000fe200078e00ff */
[----:B------:R-:W-:Y:S01]  /*0040*/  ULDC.64 UR6, c[0x0][0x208] ;  /* 0x0000820000067ab9 */ /* 0x000fe20000000a00 */
[----:B------:R-:W2:Y:S01]  /*0050*/  S2R R15, SR_CTAID.X ;  /* 0x00000000000f7919 */ /* 0x000ea20000002500 */
[----:B------:R-:W3:Y:S04]  /*0060*/  S2R R18, SR_TID.X ;  /* 0x0000000000127919 */ /* 0x000ee80000002100 */
[----:B------:R-:W1:Y:S08]  /*0070*/  LDC R0, c[0x0][0x10] ;  /* 0x00000400ff007b82 */ /* 0x000e700000000800 */
[----:B------:R-:W4:Y:S01]  /*0080*/  LDC.64 R16, c[0x0][0x210] ;  /* 0x00008400ff107b82 */ /* 0x000f220000000a00 */
[----:B-1----:R-:W-:-:S02]  /*0090*/  IMAD R19, R19, R0, UR4 ;  /* 0x0000000413137e24 */ /* 0x002fc4000f8e0200 */
[----:B--2---:R-:W-:Y:S02]  /*00a0*/  IMAD.SHL.U32 R15, R15, 0x10, RZ ;  /* 0x000000100f0f7824 */ /* 0x004fe400078e00ff */
[----:B------:R-:W-:Y:S01]  /*00b0*/  IMAD.SHL.U32 R19, R19, 0x40, RZ ;  /* 0x0000004013137824 */ /* 0x000fe200078e00ff */
[----:B---3--:R-:W-:Y:S02]  /*00c0*/  SHF.R.U32.HI R0, RZ, 0x4, R18 ;  /* 0x00000004ff007819 */ /* 0x008fe40000011612 */
[----:B------:R-:W-:Y:S02]  /*00d0*/  LOP3.LUT R4, R15, 0xf, R18, 0xf8, !PT ;  /* 0x0000000f0f047812 */ /* 0x000fe400078ef812 */
[----:B------:R-:W-:Y:S02]  /*00e0*/  SGXT.U32 R0, R0, 0x3 ;  /* 0x000000030000781a */ /* 0x000fe40000000000 */
[----:B------:R-:W-:Y:S02]  /*00f0*/  ISETP.GE.AND P0, PT, R4, 0x9, PT ;  /* 0x000000090400780c */ /* 0x000fe40003f06270 */
[----:B------:R-:W-:-:S02]  /*0100*/  LOP3.LUT R3, R19, 0x8, R0, 0xfe, !PT ;  /* 0x0000000813037812 */ /* 0x000fc400078efe00 */
[----:B------:R-:W-:Y:S02]  /*0110*/  LOP3.LUT R2, R19, R0, RZ, 0xfc, !PT ;  /* 0x0000000013027212 */ /* 0x000fe400078efcff */
[C---:B------:R-:W-:Y:S01]  /*0120*/  ISETP.LT.AND P2, PT, R3.reuse, 0x20000, !P0 ;  /* 0x000200000300780c */ /* 0x040fe20004741270 */
[--C-:B------:R-:W-:Y:S01]  /*0130*/  IMAD R3, R3, 0x9, R4.reuse ;  /* 0x0000000903037824 */ /* 0x100fe200078e0204 */
[----:B------:R-:W-:Y:S01]  /*0140*/  LOP3.LUT R6, R19, 0x10, R0, 0xfe, !PT ;  /* 0x0000001013067812 */ /* 0x000fe200078efe00 */
[C---:B------:R-:W-:Y:S01]  /*0150*/  IMAD R5, R2.reuse, 0x9, R4 ;  /* 0x0000000902057824 */ /* 0x040fe200078e0204 */
[----:B------:R-:W-:Y:S02]  /*0160*/  LOP3.LUT R7, R19, 0x18, R0, 0xfe, !PT ;  /* 0x0000001813077812 */ /* 0x000fe400078efe00 */
[----:B------:R-:W-:Y:S01]  /*0170*/  ISETP.LT.AND P1, PT, R2, 0x20000, !P0 ;  /* 0x000200000200780c */ /* 0x000fe20004721270 */
[----:B----4-:R-:W-:Y:S01]  /*0180*/  IMAD.WIDE R2, R3, 0x4, R16 ;  /* 0x0000000403027825 */ /* 0x010fe200078e0210 */
[----:B------:R-:W-:-:S02]  /*0190*/  ISETP.LT.AND P6, PT, R6, 0x20000, !P0 ;  /* 0x000200000600780c */ /* 0x000fc400047c1270 */
[----:B------:R-:W-:Y:S02]  /*01a0*/  LOP3.LUT R8, R19, 0x20, R0, 0xfe, !PT ;  /* 0x0000002013087812 */ /* 0x000fe400078efe00 */
[----:B------:R-:W-:Y:S01]  /*01b0*/  ISETP.LT.AND P5, PT, R7, 0x20000, !P0 ;  /* 0x000200000700780c */ /* 0x000fe200047a1270 */
[----:B------:R1:W2:Y:S01]  /*01c0*/  @P2 LDG.E.EL R14, desc[UR6][R2.64] ;  /* 0x00000006020e2981 */ /* 0x0002a2000c2e1900 */
[----:B------:R-:W-:Y:S02]  /*01d0*/  LOP3.LUT R4, R19, 0x28, R0, 0xfe, !PT ;  /* 0x0000002813047812 */ /* 0x000fe400078efe00 */
[----:B------:R-:W-:Y:S02]  /*01e0*/  LOP3.LUT R6, R19, 0x30, R0, 0xfe, !PT ;  /* 0x0000003013067812 */ /* 0x000fe400078efe00 */
[----:B------:R-:W-:Y:S02]  /*01f0*/  LOP3.LUT R7, R19, 0x38, R0, 0xfe, !PT ;  /* 0x0000003813077812 */ /* 0x000fe400078efe00 */
[----:B------:R-:W-:-:S02]  /*0200*/  ISETP.LT.AND P4, PT, R8, 0x20000, !P0 ;  /* 0x000200000800780c */ /* 0x000fc40004781270 */
[----:B------:R-:W-:Y:S02]  /*0210*/  ISETP.LT.AND P3, PT, R4, 0x20000, !P0 ;  /* 0x000200000400780c */ /* 0x000fe40004761270 */
[----:B------:R-:W-:Y:S02]  /*0220*/  ISETP.LT.AND P2, PT, R6, 0x20000, !P0 ;  /* 0x000200000600780c */ /* 0x000fe40004741270 */
[----:B------:R-:W-:Y:S01]  /*0230*/  ISETP.LT.AND P0, PT, R7, 0x20000, !P0 ;  /* 0x000200000700780c */ /* 0x000fe20004701270 */
[C---:B------:R-:W-:Y:S02]  /*0240*/  VIADD R7, R5.reuse, 0x90 ;  /* 0x0000009005077836 */ /* 0x040fe40000000000 */
[C---:B------:R-:W-:Y:S02]  /*0250*/  VIADD R9, R5.reuse, 0xd8 ;  /* 0x000000d805097836 */ /* 0x040fe40000000000 */
[C---:B------:R-:W-:Y:S02]  /*0260*/  VIADD R11, R5.reuse, 0x120 ;  /* 0x00000120050b7836 */ /* 0x040fe40000000000 */
[----:B------:R-:W-:-:S02]  /*0270*/  VIADD R13, R5, 0x168 ;  /* 0x00000168050d7836 */ /* 0x000fc40000000000 */
[C---:B------:R-:W-:Y:S02]  /*0280*/  VIADD R23, R5.reuse, 0x1b0 ;  /* 0x000001b005177836 */ /* 0x040fe40000000000 */
[C---:B------:R-:W-:Y:S02]  /*0290*/  VIADD R25, R5.reuse, 0x1f8 ;  /* 0x000001f805197836 */ /* 0x040fe40000000000 */
[----:B-1----:R-:W-:-:S04]  /*02a0*/  IMAD.WIDE R2, R5, 0x4, R16 ;  /* 0x0000000405027825 */ /* 0x002fc800078e0210 */
[----:B------:R-:W-:-:S04]  /*02b0*/  IMAD.WIDE R4, R7, 0x4, R16 ;  /* 0x0000000407047825 */ /* 0x000fc800078e0210 */
[----:B------:R-:W-:-:S04]  /*02c0*/  IMAD.WIDE R6, R9, 0x4, R16 ;  /* 0x0000000409067825 */ /* 0x000fc800078e0210 */
[----:B------:R-:W-:Y:S01]  /*02d0*/  IMAD.WIDE R8, R11, 0x4, R16 ;  /* 0x000000040b087825 */ /* 0x000fe200078e0210 */
[----:B------:R-:W-:-:S03]  /*02e0*/  CS2R R20, SRZ ;  /* 0x0000000000147805 */ /* 0x000fc6000001ff00 */
[----:B------:R-:W-:-:S03]  /*02f0*/  IMAD.WIDE R10, R13, 0x4, R16 ;  /* 0x000000040d0a7825 */ /* 0x000fc600078e0210 */
[----:B------:R1:W3:Y:S01]  /*0300*/  @P6 LDG.E.EL R20, desc[UR6][R4.64] ;  /* 0x0000000604146981 */ /* 0x0002e2000c2e1900 */
[--C-:B------:R-:W-:Y:S01]  /*0310*/  IMAD.WIDE R12, R23, 0x4, R16.reuse ;  /* 0x00000004170c7825 */ /* 0x100fe200078e0210 */
[----:B------:R-:W-:Y:S02]  /*0320*/  CS2R R22, SRZ ;  /* 0x0000000000167805 */ /* 0x000fe4000001ff00 */
[----:B------:R-:W4:Y:S01]  /*0330*/  @P5 LDG.E.EL R21, desc[UR6][R6.64] ;  /* 0x0000000606155981 */ /* 0x000f22000c2e1900 */
[----:B------:R-:W-:Y:S01]  /*0340*/  IMAD.WIDE R16, R25, 0x4, R16 ;  /* 0x0000000419107825 */ /* 0x000fe200078e0210 */
[----:B------:R-:W-:Y:S02]  /*0350*/  CS2R R24, SRZ ;  /* 0x0000000000187805 */ /* 0x000fe4000001ff00 */
[----:B------:R-:W5:Y:S01]  /*0360*/  @P4 LDG.E.EL R22, desc[UR6][R8.64] ;  /* 0x0000000608164981 */ /* 0x000f62000c2e1900 */
[----:B------:R-:W-:-:S03]  /*0370*/  IMAD.MOV.U32 R26, RZ, RZ, RZ ;  /* 0x000000ffff1a7224 */ /* 0x000fc600078e00ff */
[----:B------:R-:W5:Y:S04]  /*0380*/  @P3 LDG.E.EL R24, desc[UR6][R10.64] ;  /* 0x000000060a183981 */ /* 0x000f68000c2e1900 */
[----:B------:R1:W5:Y:S04]  /*0390*/  @P2 LDG.E.EL R23, desc[UR6][R12.64] ;  /* 0x000000060c172981 */ /* 0x000368000c2e1900 */
[----:B------:R1:W5:Y:S04]  /*03a0*/  @P1 LDG.E.EL R25, desc[UR6][R2.64] ;  /* 0x0000000602191981 */ /* 0x000368000c2e1900 */
[----:B------:R-:W5:Y:S01]  /*03b0*/  @P0 LDG.E.EL R26, desc[UR6][R16.64] ;  /* 0x00000006101a0981 */ /* 0x000f62000c2e1900 */
[----:B------:R-:W1:Y:S01]  /*03c0*/  S2R R27, SR_TID.X ;  /* 0x00000000001b7919 */ /* 0x000e620000002100 */
[----:B------:R-:W1:Y:S01]  /*03d0*/  S2UR UR5, SR_CgaCtaId ;  /* 0x00000000000579c3 */ /* 0x000e620000008800 */
[----:B------:R-:W-:-:S02]  /*03e0*/  UMOV UR4, 0x400 ;  /* 0x0000040000047882 */ /* 0x000fc40000000000 */
[----:B01----:R-:W-:Y:S01]  /*03f0*/  UPRMT UR4, UR5, 0x654, UR4 ;  /* 0x0000065405047896 */ /* 0x003fe20008000004 */
[----:B------:R-:W-:Y:S01]  /*0400*/  IMAD.SHL.U32 R4, R27, 0x40, RZ ;  /* 0x000000401b047824 */ /* 0x000fe200078e00ff */
[----:B------:R-:W-:-:S04]  /*0410*/  SHF.R.U32.HI R5, RZ, 0x4, R27 ;  /* 0x00000004ff057819 */ /* 0x000fc8000001161b */
[----:B------:R-:W-:Y:S02]  /*0420*/  SGXT.U32 R5, R5, 0x3 ;  /* 0x000000030505781a */ /* 0x000fe40000000000 */
[----:B------:R-:W-:-:S04]  /*0430*/  LOP3.LUT R4, R4, 0x3c0, RZ, 0xc0, !PT ;  /* 0x000003c004047812 */ /* 0x000fc800078ec0ff */
[C---:B------:R-:W-:Y:S02]  /*0440*/  LOP3.LUT R5, R4.reuse, R5, RZ, 0xfc, !PT ;  /* 0x0000000504057212 */ /* 0x040fe400078efcff */
[----:B------:R-:W-:-:S05]  /*0450*/  LEA.HI R4, R4, UR4, RZ, 0x1e ;  /* 0x0000000404047c11 */ /* 0x000fca000f8ff0ff */
[----:B------:R-:W-:Y:S01]  /*0460*/  IMAD R13, R5, 0x4, R4 ;  /* 0x00000004050d7824 */ /* 0x000fe200078e0204 */
[C---:B------:R-:W-:Y:S01]  /*0470*/  LOP3.LUT R2, R27.reuse, 0x70, RZ, 0xc0, !PT ;  /* 0x000000701b027812 */ /* 0x040fe200078ec0ff */
[----:B------:R-:W-:-:S04]  /*0480*/  IMAD.SHL.U32 R8, R27, 0x4, RZ ;  /* 0x000000041b087824 */ /* 0x000fc800078e00ff */
[----:B------:R-:W-:Y:S01]  /*0490*/  VIADD R3, R2, UR4 ;  /* 0x0000000402037c36 */ /* 0x000fe20008000000 */
[----:B------:R-:W-:-:S05]  /*04a0*/  LOP3.LUT R8, R8, 0x1fc, RZ, 0xc0, !PT ;  /* 0x000001fc08087812 */ /* 0x000fca00078ec0ff */
[----:B------:R-:W-:Y:S02]  /*04b0*/  IMAD R4, R8, 0x4, R3 ;  /* 0x0000000408047824 */ /* 0x000fe400078e0203 */
[----:B------:R-:W-:Y:S01]  /*04c0*/  IMAD.SHL.U32 R18, R18, 0x4, RZ ;  /* 0x0000000412127824 */ /* 0x000fe200078e00ff */
[----:B------:R-:W0:Y:S04]  /*04d0*/  LDC.64 R2, c[0x0][0x218] ;  /* 0x00008600ff027b82 */ /* 0x000e280000000a00 */
[----:B------:R-:W-:-:S04]  /*04e0*/  LOP3.LUT R18, R19, 0x3c, R18, 0xf8, !PT ;  /* 0x0000003c13127812 */ /* 0x000fc800078ef812 */
[----:B------:R-:W-:-:S04]  /*04f0*/  SHF.R.S32.HI R9, RZ, 0x1f, R18 ;  /* 0x0000001fff097819 */ /* 0x000fc80000011412 */
[----:B------:R-:W-:-:S04]  /*0500*/  LEA.HI R9, R9, R18, RZ, 0x8 ;  /* 0x0000001209097211 */ /* 0x000fc800078f40ff */
[----:B------:R-:W-:Y:S02]  /*0510*/  LOP3.LUT R11, R9, 0xffffff00, RZ, 0xc0, !PT ;  /* 0xffffff00090b7812 */ /* 0x000fe400078ec0ff */
[----:B------:R-:W-:Y:S02]  /*0520*/  SHF.R.S32.HI R10, RZ, 0x8, R9 ;  /* 0x00000008ff0a7819 */ /* 0x000fe40000011409 */
[C---:B------:R-:W-:Y:S01]  /*0530*/  ISETP.GE.AND P0, PT, R18.reuse, 0x20000, PT ;  /* 0x000200001200780c */ /* 0x040fe20003f06270 */
[----:B------:R-:W-:Y:S01]  /*0540*/  IMAD.IADD R11, R18, 0x1, -R11 ;  /* 0x00000001120b7824 */ /* 0x000fe200078e0a0b */
[----:B------:R-:W-:Y:S02]  /*0550*/  LOP3.LUT R9, R15, R0, RZ, 0xfc, !PT ;  /* 0x000000000f097212 */ /* 0x000fe400078efcff */
[----:B------:R-:W-:Y:S01]  /*0560*/  LOP3.LUT R0, R15, 0x8, R0, 0xfe, !PT ;  /* 0x000000080f007812 */ /* 0x000fe200078efe00 */
[----:B------:R-:W-:Y:S01]  /*0570*/  IMAD R12, R10, 0x900, R11 ;  /* 0x000009000a0c7824 */ /* 0x000fe200078e020b */
[----:B------:R-:W-:-:S02]  /*0580*/  ISETP.LT.AND P1, PT, R9, 0x9, !P0 ;  /* 0x000000090900780c */ /* 0x000fc40004721270 */
[----:B------:R-:W-:Y:S01]  /*0590*/  ISETP.LT.AND P0, PT, R0, 0x9, !P0 ;  /* 0x000000090000780c */ /* 0x000fe20004701270 */
[----:B------:R-:W-:-:S04]  /*05a0*/  IMAD R11, R9, 0x100, R12 ;  /* 0x00000100090b7824 */ /* 0x000fc800078e020c */
[----:B0-----:R-:W-:Y:S01]  /*05b0*/  IMAD.WIDE R10, R11, 0x4, R2 ;  /* 0x000000040b0a7825 */ /* 0x001fe200078e0202 */
[----:B--2---:R-:W-:Y:S04]  /*05c0*/  STS [R13+0x20], R14 ;  /* 0x0000200e0d007388 */ /* 0x004fe80000000800 */
[----:B---3--:R-:W-:Y:S04]  /*05d0*/  STS [R13+0x40], R20 ;  /* 0x000040140d007388 */ /* 0x008fe80000000800 */
[----:B----4-:R-:W-:Y:S04]  /*05e0*/  STS [R13+0x60], R21 ;  /* 0x000060150d007388 */ /* 0x010fe80000000800 */
[----:B-----5:R-:W-:Y:S04]  /*05f0*/  STS [R13+0x80], R22 ;  /* 0x000080160d007388 */ /* 0x020fe80000000800 */
[----:B------:R-:W-:Y:S04]  /*0600*/  STS [R13+0xa0], R24 ;  /* 0x0000a0180d007388 */ /* 0x000fe80000000800 */
[----:B------:R-:W-:Y:S04]  /*0610*/  STS [R13+0xc0], R23 ;  /* 0x0000c0170d007388 */ /* 0x000fe80000000800 */
[----:B------:R-:W-:Y:S04]  /*0620*/  STS [R13], R25 ;  /* 0x000000190d007388 */ /* 0x000fe80000000800 */
[----:B------:R0:W-:Y:S01]  /*0630*/  STS [R13+0xe0], R26 ;  /* 0x0000e01a0d007388 */ /* 0x0001e20000000800 */
[----:B------:R-:W-:Y:S06]  /*0640*/  BAR.SYNC.DEFER_BLOCKING 0x0 ;  /* 0x0000000000007b1d */ /* 0x000fec0000010000 */
[----:B------:R-:W1:Y:S01]  /*0650*/  LDS.128 R4, [R4] ;  /* 0x0000000004047984 */ /* 0x000e620000000c00 */
[----:B0-----:R-:W-:-:S04]  /*0660*/  LOP3.LUT R13, R8, 0x200, RZ, 0xfc, !PT ;  /* 0x00000200080d7812 */ /* 0x001fc800078efcff */
[----:B------:R-:W-:-:S04]  /*0670*/  SHF.R.U32.HI R13, RZ, 0x2, R13 ;  /* 0x00000002ff0d7819 */ /* 0x000fc8000001160d */
[----:B------:R-:W-:-:S05]  /*0680*/  LOP3.LUT R13, R13, 0xf0, RZ, 0xc0, !PT ;  /* 0x000000f00d0d7812 */ /* 0x000fca00078ec0ff */
[----:B------:R-:W-:-:S04]  /*0690*/  VIADD R13, R13, UR4 ;  /* 0x000000040d0d7c36 */ /* 0x000fc80008000000 */
[----:B------:R-:W-:Y:S01]  /*06a0*/  IMAD R13, R8, 0x4, R13 ;  /* 0x00000004080d7824 */ /* 0x000fe200078e020d */
[----:B-1----:R0:W-:Y:S02]  /*06b0*/  @P1 STG.E.128 desc[UR6][R10.64], R4 ;  /* 0x000000040a001986 */ /* 0x0021e4000c101d06 */
[----:B0-----:R-:W-:Y:S05]  /*06c0*/  @!P0 EXIT ;  /* 0x000000000000894d */ /* 0x001fea0003800000 */
[----:B0-----:R-:W0:Y:S01]  /*06d0*/  LDS.128 R8, [R13+0x800] ;  /* 0x000800000d087984 */ /* 0x001e220000000c00 */
[----:B------:R-:W-:-:S04]  /*06e0*/  IMAD R5, R0, 0x100, R12 ;  /* 0x0000010000057824 */ /* 0x000fc800078e020c */
[----:B------:R-:W-:-:S05]  /*06f0*/  IMAD.WIDE R2, R5, 0x4, R2 ;  /* 0x0000000405027825 */ /* 0x000fca00078e0202 */
[----:B0-----:R-:W-:Y:S01]  /*0700*/  STG.E.128 desc[UR6][R2.64], R8 ;  /* 0x0000000802007986 */ /* 0x001fe2000c101d06 */
[----:B------:R-:W-:Y:S05]  /*0710*/  EXIT ;  /* 0x000000000000794d */ /* 0x000fea0003800000 */
.L_x_0:
[----:B------:R-:W-:-:S00]  /*0720*/  BRA `(.L_x_0) ;  /* 0xfffffffc00fc7947 */ /* 0x000fc0000383ffff */
[----:B------:R-:W-:-:S00]  /*0730*/  NOP ;  /* 0x0000000000007918 */ /* 0x000fc00000000000 */
        /* <DEDUP_REMOVED lines=12> */
.L_x_1:


//--------------------- .nv.shared.triton_poi_fused_10 --------------------------
	.section	.nv.shared.triton_poi_fused_10,"aw",@nobits
	.sectionflags	@""
	.align	16
	.zero		1024


//--------------------- .nv.constant0.triton_poi_fused_10 --------------------------
	.section	.nv.constant0.triton_poi_fused_10,"a",@progbits
	.sectionflags	@""
	.align	4
.nv.constant0.triton_poi_fused_10:
	.zero		552
